	.headerflags	@"EF_CUDA_TEXMODE_UNIFIED EF_CUDA_64BIT_ADDRESS EF_CUDA_ACCELERATORS EF_CUDA_SM90 EF_CUDA_VIRTUAL_SM(EF_CUDA_SM90)"
	.elftype	@"ET_EXEC"


//--------------------- .nv.info                  --------------------------
	.section	.nv.info,"",@"SHT_CUDA_INFO"
	.align	4


	//----- nvinfo : EIATTR_REGCOUNT
	.align		4
        /*0000*/ 	.byte	0x04, 0x2f
        /*0002*/ 	.short	(.L_3 - .L_2)
	.align		4
.L_2:
        /*0004*/ 	.word	index@(triton_poi_fused__native_batch_norm_legit_no_training_convolution_relu_4)
        /*0008*/ 	.word	0x00000016


	//----- nvinfo : EIATTR_MIN_STACK_SIZE
	.align		4
.L_3:
        /*000c*/ 	.byte	0x04, 0x12
        /*000e*/ 	.short	(.L_5 - .L_4)
	.align		4
.L_4:
        /*0010*/ 	.word	index@(triton_poi_fused__native_batch_norm_legit_no_training_convolution_relu_4)
        /*0014*/ 	.word	0x00000000


	//----- nvinfo : EIATTR_FRAME_SIZE
	.align		4
.L_5:
        /*0018*/ 	.byte	0x04, 0x11
        /*001a*/ 	.short	(.L_7 - .L_6)
	.align		4
.L_6:
        /*001c*/ 	.word	index@(triton_poi_fused__native_batch_norm_legit_no_training_convolution_relu_4)
        /*0020*/ 	.word	0x00000000


	//----- nvinfo : EIATTR_MIN_STACK_SIZE
	.align		4
.L_7:
        /*0024*/ 	.byte	0x04, 0x12
        /*0026*/ 	.short	(.L_9 - .L_8)
	.align		4
.L_8:
        /*0028*/ 	.word	index@(triton_poi_fused__native_batch_norm_legit_no_training_convolution_relu_4)
        /*002c*/ 	.word	0x00000000
.L_9:


//--------------------- .nv.info.triton_poi_fused__native_batch_norm_legit_no_training_convolution_relu_4 --------------------------
	.section	.nv.info.triton_poi_fused__native_batch_norm_legit_no_training_convolution_relu_4,"",@"SHT_CUDA_INFO"
	.sectionflags	@""
	.align	4


	//----- nvinfo : EIATTR_CUDA_API_VERSION
	.align		4
        /*0000*/ 	.byte	0x04, 0x37
        /*0002*/ 	.short	(.L_11 - .L_10)
.L_10:
        /*0004*/ 	.word	0x0000007c


	//----- nvinfo : EIATTR_KPARAM_INFO
	.align		4
.L_11:
        /*0008*/ 	.byte	0x04, 0x17
        /*000a*/ 	.short	(.L_13 - .L_12)
.L_12:
        /*000c*/ 	.word	0x00000000
        /*0010*/ 	.short	0x0007
        /*0012*/ 	.short	0x0038
        /*0014*/ 	.byte	0x00, 0xf0, 0x11, 0x00


	//----- nvinfo : EIATTR_KPARAM_INFO
	.align		4
.L_13:
        /*0018*/ 	.byte	0x04, 0x17
        /*001a*/ 	.short	(.L_15 - .L_14)
.L_14:
        /*001c*/ 	.word	0x00000000
        /*0020*/ 	.short	0x0006
        /*0022*/ 	.short	0x0030
        /*0024*/ 	.byte	0x00, 0xf4, 0x21, 0x00


	//----- nvinfo : EIATTR_KPARAM_INFO
	.align		4
.L_15:
        /*0028*/ 	.byte	0x04, 0x17
        /*002a*/ 	.short	(.L_17 - .L_16)
.L_16:
        /*002c*/ 	.word	0x00000000
        /*0030*/ 	.short	0x0005
        /*0032*/ 	.short	0x0028
        /*0034*/ 	.byte	0x00, 0xf4, 0x21, 0x00


	//----- nvinfo : EIATTR_KPARAM_INFO
	.align		4
.L_17:
        /*0038*/ 	.byte	0x04, 0x17
        /*003a*/ 	.short	(.L_19 - .L_18)
.L_18:
        /*003c*/ 	.word	0x00000000
        /*0040*/ 	.short	0x0004
        /*0042*/ 	.short	0x0020
        /*0044*/ 	.byte	0x00, 0xf4, 0x21, 0x00


	//----- nvinfo : EIATTR_KPARAM_INFO
	.align		4
.L_19:
        /*0048*/ 	.byte	0x04, 0x17
        /*004a*/ 	.short	(.L_21 - .L_20)
.L_20:
        /*004c*/ 	.word	0x00000000
        /*0050*/ 	.short	0x0003
        /*0052*/ 	.short	0x0018
        /*0054*/ 	.byte	0x00, 0xf4, 0x21, 0x00


	//----- nvinfo : EIATTR_KPARAM_INFO
	.align		4
.L_21:
        /*0058*/ 	.byte	0x04, 0x17
        /*005a*/ 	.short	(.L_23 - .L_22)
.L_22:
        /*005c*/ 	.word	0x00000000
        /*0060*/ 	.short	0x0002
        /*0062*/ 	.short	0x0010
        /*0064*/ 	.byte	0x00, 0xf4, 0x21, 0x00


	//----- nvinfo : EIATTR_KPARAM_INFO
	.align		4
.L_23:
        /*0068*/ 	.byte	0x04, 0x17
        /*006a*/ 	.short	(.L_25 - .L_24)
.L_24:
        /*006c*/ 	.word	0x00000000
        /*0070*/ 	.short	0x0001
        /*0072*/ 	.short	0x0008
        /*0074*/ 	.byte	0x00, 0xf4, 0x21, 0x00


	//----- nvinfo : EIATTR_KPARAM_INFO
	.align		4
.L_25:
        /*0078*/ 	.byte	0x04, 0x17
        /*007a*/ 	.short	(.L_27 - .L_26)
.L_26:
        /*007c*/ 	.word	0x00000000
        /*0080*/ 	.short	0x0000
        /*0082*/ 	.short	0x0000
        /*0084*/ 	.byte	0x00, 0xf4, 0x21, 0x00


	//----- nvinfo : EIATTR_SPARSE_MMA_MASK
	.align		4
.L_27:
        /*0088*/ 	.byte	0x03, 0x50
        /*008a*/ 	.short	0x0000


	//----- nvinfo : EIATTR_MAXREG_COUNT
	.align		4
        /*008c*/ 	.byte	0x03, 0x1b
        /*008e*/ 	.short	0x00ff


	//----- nvinfo : EIATTR_EXIT_INSTR_OFFSETS
	.align		4
        /*0090*/ 	.byte	0x04, 0x1c
        /*0092*/ 	.short	(.L_29 - .L_28)


	//   ....[0]....
.L_28:
        /*0094*/ 	.word	0x000003b0


	//----- nvinfo : EIATTR_REQNTID
	.align		4
.L_29:
        /*0098*/ 	.byte	0x04, 0x10
        /*009a*/ 	.short	(.L_31 - .L_30)
.L_30:
        /*009c*/ 	.word	0x00000100
        /*00a0*/ 	.word	0x00000001
        /*00a4*/ 	.word	0x00000001


	//----- nvinfo : EIATTR_CBANK_PARAM_SIZE
	.align		4
.L_31:
        /*00a8*/ 	.byte	0x03, 0x19
        /*00aa*/ 	.short	0x003c


	//----- nvinfo : EIATTR_PARAM_CBANK
	.align		4
        /*00ac*/ 	.byte	0x04, 0x0a
        /*00ae*/ 	.short	(.L_33 - .L_32)
	.align		4
.L_32:
        /*00b0*/ 	.word	index@(.nv.constant0.triton_poi_fused__native_batch_norm_legit_no_training_convolution_relu_4)
        /*00b4*/ 	.short	0x0210
        /*00b6*/ 	.short	0x003c


	//----- nvinfo : EIATTR_SW_WAR
	.align		4
.L_33:
        /*00b8*/ 	.byte	0x04, 0x36
        /*00ba*/ 	.short	(.L_35 - .L_34)
.L_34:
        /*00bc*/ 	.word	0x00000008
.L_35:


//--------------------- .nv.callgraph             --------------------------
	.section	.nv.callgraph,"",@"SHT_CUDA_CALLGRAPH"
	.align	4
	.sectionentsize	8
	.align		4
        /*0000*/ 	.word	0x00000000
	.align		4
        /*0004*/ 	.word	0xffffffff
	.align		4
        /*0008*/ 	.word	0x00000000
	.align		4
        /*000c*/ 	.word	0xfffffffe
	.align		4
        /*0010*/ 	.word	0x00000000
	.align		4
        /*0014*/ 	.word	0xfffffffd
	.align		4
        /*0018*/ 	.word	0x00000000
	.align		4
        /*001c*/ 	.word	0xfffffffc


//--------------------- .nv.constant4             --------------------------
	.section	.nv.constant4,"a",@progbits
	.align	8
	.align		8
.nv.constant4:
        /*0000*/ 	.dword	_$_str
	.align		8
        /*0008*/ 	.dword	_$_str_$_2


//--------------------- .text.triton_poi_fused__native_batch_norm_legit_no_training_convolution_relu_4 --------------------------
	.section	.text.triton_poi_fused__native_batch_norm_legit_no_training_convolution_relu_4,"ax",@progbits
	.align	128
        .global         triton_poi_fused__native_batch_norm_legit_no_training_convolution_relu_4
        .type           triton_poi_fused__native_batch_norm_legit_no_training_convolution_relu_4,@function
        .size           triton_poi_fused__native_batch_norm_legit_no_training_convolution_relu_4,(.L_x_1 - triton_poi_fused__native_batch_norm_legit_no_training_convolution_relu_4)
        .other          triton_poi_fused__native_batch_norm_legit_no_training_convolution_relu_4,@"STO_CUDA_ENTRY STV_DEFAULT"
triton_poi_fused__native_batch_norm_legit_no_training_convolution_relu_4:
.text.triton_poi_fused__native_batch_norm_legit_no_training_convolution_relu_4:
[----:B------:R-:W-:Y:S01]  /*0000*/  LDC R1, c[0x0][0x28] ;  /* 0x00000a00ff017b82 */ /* 0x000fe20000000800 */
[----:B------:R-:W1:Y:S07]  /*0010*/  S2R R0, SR_TID.X ;  /* 0x0000000000007919 */ /* 0x000e6e0000002100 */
[----:B------:R-:W2:Y:S01]  /*0020*/  LDC.64 R14, c[0x0][0x228] ;  /* 0x00008a00ff0e7b82 */ /* 0x000ea20000000a00 */
[----:B------:R-:W-:Y:S01]  /*0030*/  ULDC.64 UR4, c[0x0][0x208] ;  /* 0x0000820000047ab9 */ /* 0x000fe20000000a00 */
[----:B------:R-:W3:Y:S06]  /*0040*/  S2R R5, SR_CTAID.X ;  /* 0x0000000000057919 */ /* 0x000eec0000002500 */
[----:B------:R-:W4:Y:S08]  /*0050*/  LDC.64 R10, c[0x0][0x218] ;  /* 0x00008600ff0a7b82 */ /* 0x000f300000000a00 */
[----:B------:R-:W5:Y:S08]  /*0060*/  LDC.64 R12, c[0x0][0x220] ;  /* 0x00008800ff0c7b82 */ /* 0x000f700000000a00 */
[----:B------:R-:W5:Y:S01]  /*0070*/  LDC.64 R16, c[0x0][0x230] ;  /* 0x00008c00ff107b82 */ /* 0x000f620000000a00 */
[----:B-1----:R-:W-:-:S02]  /*0080*/  SHF.L.U32 R0, R0, 0x1, RZ ;  /* 0x0000000100007819 */ /* 0x002fc400000006ff */
[----:B---3--:R-:W-:Y:S02]  /*0090*/  SHF.R.S32.HI R3, RZ, 0x16, R5 ;  /* 0x00000016ff037819 */ /* 0x008fe40000011405 */
[----:B------:R-:W-:Y:S02]  /*00a0*/  LOP3.LUT R0, R0, 0x1fe, RZ, 0xc0, !PT ;  /* 0x000001fe00007812 */ /* 0x000fe400078ec0ff */
[----:B------:R-:W-:Y:S02]  /*00b0*/  SGXT R3, R3, 0x1 ;  /* 0x000000010303781a */ /* 0x000fe40000000200 */
[----:B------:R-:W-:Y:S02]  /*00c0*/  LEA R0, R5, R0, 0x9 ;  /* 0x0000000005007211 */ /* 0x000fe400078e48ff */
[----:B------:R-:W1:Y:S02]  /*00d0*/  LDC.64 R4, c[0x0][0x238] ;  /* 0x00008e00ff047b82 */ /* 0x000e640000000a00 */
[----:B------:R-:W-:-:S04]  /*00e0*/  LEA.HI R3, R3, R0, RZ, 0x8 ;  /* 0x0000000003037211 */ /* 0x000fc800078f40ff */
[----:B------:R-:W-:-:S04]  /*00f0*/  SHF.R.S32.HI R3, RZ, 0x8, R3 ;  /* 0x00000008ff037819 */ /* 0x000fc80000011403 */
[----:B------:R-:W-:-:S04]  /*0100*/  LEA.HI R2, R3, R3, RZ, 0x7 ;  /* 0x0000000303027211 */ /* 0x000fc800078f38ff */
[----:B------:R-:W-:-:S04]  /*0110*/  LOP3.LUT R2, R2, 0xffffff80, RZ, 0xc0, !PT ;  /* 0xffffff8002027812 */ /* 0x000fc800078ec0ff */
[----:B------:R-:W-:Y:S02]  /*0120*/  IADD3 R19, R3, -R2, RZ ;  /* 0x8000000203137210 */ /* 0x000fe40007ffe0ff */
[----:B------:R-:W3:Y:S03]  /*0130*/  LDC.64 R2, c[0x0][0x210] ;  /* 0x00008400ff027b82 */ /* 0x000ee60000000a00 */
[----:B--2---:R-:W-:-:S05]  /*0140*/  IMAD.WIDE R14, R19, 0x4, R14 ;  /* 0x00000004130e7825 */ /* 0x004fca00078e020e */
[----:B------:R2:W2:Y:S01]  /*0150*/  LDG.E.EL R18, desc[UR4][R14.64] ;  /* 0x000000040e127981 */ /* 0x0004a2000c2e1900 */
[----:B----4-:R-:W-:-:S04]  /*0160*/  IMAD.WIDE R10, R19, 0x4, R10 ;  /* 0x00000004130a7825 */ /* 0x010fc800078e020a */
[----:B-----5:R-:W-:Y:S01]  /*0170*/  IMAD.WIDE R12, R19, 0x4, R12 ;  /* 0x00000004130c7825 */ /* 0x020fe200078e020c */
[----:B------:R4:W5:Y:S04]  /*0180*/  LDG.E.EL R8, desc[UR4][R10.64] ;  /* 0x000000040a087981 */ /* 0x000968000c2e1900 */
[----:B------:R-:W5:Y:S01]  /*0190*/  LDG.E.EL R9, desc[UR4][R12.64] ;  /* 0x000000040c097981 */ /* 0x000f62000c2e1900 */
[----:B---3--:R-:W-:-:S05]  /*01a0*/  IMAD.WIDE R2, R0, 0x4, R2 ;  /* 0x0000000400027825 */ /* 0x008fca00078e0202 */
[----:B------:R-:W5:Y:S01]  /*01b0*/  LDG.E.64 R6, desc[UR4][R2.64] ;  /* 0x0000000402067981 */ /* 0x000f62000c1e1b00 */
[----:B0-2---:R-:W-:-:S04]  /*01c0*/  IMAD.WIDE R14, R19, 0x4, R16 ;  /* 0x00000004130e7825 */ /* 0x005fc800078e0210 */
[----:B-1----:R-:W-:Y:S02]  /*01d0*/  IMAD.WIDE R16, R19, 0x4, R4 ;  /* 0x0000000413107825 */ /* 0x002fe400078e0204 */
[----:B------:R-:W2:Y:S01]  /*01e0*/  LDG.E.EL R14, desc[UR4][R14.64] ;  /* 0x000000040e0e7981 */ /* 0x000ea2000c2e1900 */
[----:B----4-:R-:W-:Y:S01]  /*01f0*/  HFMA2.MMA R10, -RZ, RZ, 1.625, 0 ;  /* 0x3e800000ff0a7435 */ /* 0x010fe200000001ff */
[----:B------:R-:W0:Y:S02]  /*0200*/  LDC.64 R4, c[0x0][0x240] ;  /* 0x00009000ff047b82 */ /* 0x000e240000000a00 */
[----:B------:R-:W2:Y:S01]  /*0210*/  LDG.E.EL R17, desc[UR4][R16.64] ;  /* 0x0000000410117981 */ /* 0x000ea2000c2e1900 */
[----:B0-----:R-:W-:-:S04]  /*0220*/  IMAD.WIDE R4, R0, 0x4, R4 ;  /* 0x0000000400047825 */ /* 0x001fc800078e0204 */
[----:B------:R-:W-:-:S04]  /*0230*/  FADD R18, R18, 9.9999997473787516356e-06 ;  /* 0x3727c5ac12127421 */ /* 0x000fc80000000000 */
[----:B------:R-:W0:Y:S02]  /*0240*/  MUFU.SQRT R19, R18 ;  /* 0x0000001200137308 */ /* 0x000e240000002000 */
[C---:B0-----:R-:W-:Y:S02]  /*0250*/  FSETP.GT.AND P0, PT, R19.reuse, 8.50705917302346158658e+37, PT ;  /* 0x7e8000001300780b */ /* 0x041fe40003f04000 */
[----:B------:R-:W-:-:S11]  /*0260*/  FSETP.GEU.AND P1, PT, R19, 1.175494350822287508e-38, PT ;  /* 0x008000001300780b */ /* 0x000fd60003f2e000 */
[----:B------:R-:W-:-:S04]  /*0270*/  @P0 FMUL R19, R19, 0.25 ;  /* 0x3e80000013130820 */ /* 0x000fc80000400000 */
[----:B------:R-:W-:-:S06]  /*0280*/  @!P1 FMUL R19, R19, 16777216 ;  /* 0x4b80000013139820 */ /* 0x000fcc0000400000 */
[----:B------:R-:W0:Y:S01]  /*0290*/  MUFU.RCP R19, R19 ;  /* 0x0000001300137308 */ /* 0x000e220000001000 */
[----:B------:R-:W-:Y:S01]  /*02a0*/  FSEL R10, R10, 1, P0 ;  /* 0x3f8000000a0a7808 */ /* 0x000fe20000000000 */
[--C-:B-----5:R-:W-:Y:S01]  /*02b0*/  FADD R6, R6, R8.reuse ;  /* 0x0000000806067221 */ /* 0x120fe20000000000 */
[----:B------:R-:W-:-:S03]  /*02c0*/  FADD R7, R7, R8 ;  /* 0x0000000807077221 */ /* 0x000fc60000000000 */
[----:B------:R-:W-:Y:S01]  /*02d0*/  @!P1 FMUL R10, R10, 16777216 ;  /* 0x4b8000000a0a9820 */ /* 0x000fe20000400000 */
[C---:B------:R-:W-:Y:S01]  /*02e0*/  FADD R8, -R9.reuse, R6 ;  /* 0x0000000609087221 */ /* 0x040fe20000000100 */
[----:B------:R-:W-:Y:S02]  /*02f0*/  FADD R9, -R9, R7 ;  /* 0x0000000709097221 */ /* 0x000fe40000000100 */
[----:B0-----:R-:W-:-:S04]  /*0300*/  FMUL R10, R19, R10 ;  /* 0x0000000a130a7220 */ /* 0x001fc80000400000 */
[-C--:B------:R-:W-:Y:S01]  /*0310*/  FMUL R8, R8, R10.reuse ;  /* 0x0000000a08087220 */ /* 0x080fe20000400000 */
[----:B------:R-:W-:-:S03]  /*0320*/  FMUL R10, R9, R10 ;  /* 0x0000000a090a7220 */ /* 0x000fc60000400000 */
[C-C-:B--2---:R-:W-:Y:S01]  /*0330*/  FFMA R8, R14.reuse, R8, R17.reuse ;  /* 0x000000080e087223 */ /* 0x144fe20000000011 */
[----:B------:R-:W-:-:S04]  /*0340*/  FFMA R10, R14, R10, R17 ;  /* 0x0000000a0e0a7223 */ /* 0x000fc80000000011 */
[----:B------:R-:W-:Y:S02]  /*0350*/  FSETP.GEU.AND P0, PT, R8, RZ, PT ;  /* 0x000000ff0800720b */ /* 0x000fe40003f0e000 */
[----:B------:R-:W-:Y:S02]  /*0360*/  FSETP.GEU.AND P1, PT, R10, RZ, PT ;  /* 0x000000ff0a00720b */ /* 0x000fe40003f2e000 */
[----:B------:R-:W-:Y:S02]  /*0370*/  FSEL R8, R8, RZ, P0 ;  /* 0x000000ff08087208 */ /* 0x000fe40000000000 */
[----:B------:R-:W-:Y:S01]  /*0380*/  FSEL R9, R10, RZ, P1 ;  /* 0x000000ff0a097208 */ /* 0x000fe20000800000 */
[----:B------:R-:W-:Y:S04]  /*0390*/  STG.E.64 desc[UR4][R2.64], R6 ;  /* 0x0000000602007986 */ /* 0x000fe8000c101b04 */
[----:B------:R-:W-:Y:S01]  /*03a0*/  STG.E.64 desc[UR4][R4.64], R8 ;  /* 0x0000000804007986 */ /* 0x000fe2000c101b04 */
[----:B------:R-:W-:Y:S05]  /*03b0*/  EXIT ;  /* 0x000000000000794d */ /* 0x000fea0003800000 */
.L_x_0:
[----:B------:R-:W-:-:S00]  /*03c0*/  BRA `(.L_x_0) ;  /* 0xfffffffc00fc7947 */ /* 0x000fc0000383ffff */
[----:B------:R-:W-:-:S00]  /*03d0*/  NOP ;  /* 0x0000000000007918 */ /* 0x000fc00000000000 */
        /* <DEDUP_REMOVED lines=10> */
.L_x_1:


//--------------------- .nv.global.init           --------------------------
	.section	.nv.global.init,"aw",@progbits
.nv.global.init:
	.type		_$_str,@object
	.size		_$_str,(_$_str_$_2 - _$_str)
_$_str:
        /*0000*/ 	.byte	0x5f, 0x5f, 0x43, 0x55, 0x44, 0x41, 0x5f, 0x46, 0x54, 0x5a, 0x00
	.type		_$_str_$_2,@object
	.size		_$_str_$_2,(.L_1 - _$_str_$_2)
_$_str_$_2:
        /*000b*/ 	.byte	0x5f, 0x5f, 0x43, 0x55, 0x44, 0x41, 0x5f, 0x50, 0x52, 0x45, 0x43, 0x5f, 0x53, 0x51, 0x52, 0x54
        /*001b*/ 	.byte	0x00
.L_1:


//--------------------- .nv.constant0.triton_poi_fused__native_batch_norm_legit_no_training_convolution_relu_4 --------------------------
	.section	.nv.constant0.triton_poi_fused__native_batch_norm_legit_no_training_convolution_relu_4,"a",@progbits
	.sectionflags	@""
	.align	4
.nv.constant0.triton_poi_fused__native_batch_norm_legit_no_training_convolution_relu_4:
	.zero		588
